//
// Generated by NVIDIA NVVM Compiler
//
// Compiler Build ID: CL-36424714
// Cuda compilation tools, release 13.0, V13.0.88
// Based on NVVM 20.0.0
//

.version 9.0
.target sm_100
.address_size 64

	// .globl	_Z8additionPiS_S_

.visible .entry _Z8additionPiS_S_(
	.param .u64 .ptr .align 1 _Z8additionPiS_S__param_0,
	.param .u64 .ptr .align 1 _Z8additionPiS_S__param_1,
	.param .u64 .ptr .align 1 _Z8additionPiS_S__param_2
)
{
	.reg .b32 	%r<11>;
	.reg .b64 	%rd<11>;

	ld.param.u64 	%rd1, [_Z8additionPiS_S__param_0];
	ld.param.u64 	%rd2, [_Z8additionPiS_S__param_1];
	ld.param.u64 	%rd3, [_Z8additionPiS_S__param_2];
	cvta.to.global.u64 	%rd4, %rd3;
	cvta.to.global.u64 	%rd5, %rd2;
	cvta.to.global.u64 	%rd6, %rd1;
	mov.u32 	%r1, %ctaid.x;
	mov.u32 	%r2, %tid.x;
	mov.u32 	%r3, %ctaid.y;
	mov.u32 	%r4, %tid.y;
	add.s32 	%r5, %r1, %r4;
	mad.lo.s32 	%r6, %r3, 5, %r5;
	mad.lo.s32 	%r7, %r6, 5, %r2;
	mul.wide.s32 	%rd7, %r7, 4;
	add.s64 	%rd8, %rd6, %rd7;
	ld.global.u32 	%r8, [%rd8];
	add.s64 	%rd9, %rd5, %rd7;
	ld.global.u32 	%r9, [%rd9];
	add.s32 	%r10, %r9, %r8;
	add.s64 	%rd10, %rd4, %rd7;
	st.global.u32 	[%rd10], %r10;
	ret;

}


// ===== COMPILED SASS (sm_100) =====

	.target	sm_100

	.elftype	@"ET_EXEC"


//--------------------- .note.nv.tkinfo           --------------------------
	.section	.note.nv.tkinfo,"",@"SHT_NOTE"
	.sectionflags	@"SHF_NOTE_NV_TKINFO"
	.tkinfo
        /*0018*/ 	.word	0x00000002
        /*0030*/ 	.string	""
        /*0030*/ 	.string	"ptxas"
        /*0030*/ 	.string	"Cuda compilation tools, release 13.0, V13.0.88"
        /*0030*/ 	.string	"Build cuda_13.0.r13.0/compiler.36424714_0"
        /*0030*/ 	.string	"-arch sm_100 -m 64 "



//--------------------- .note.nv.cuinfo           --------------------------
	.section	.note.nv.cuinfo,"",@"SHT_NOTE"
	.sectionflags	@"SHF_NOTE_NV_CUINFO"
        /*0018*/ 	.short	0x0002
        /*001a*/ 	.short	0x0064
        /*001c*/ 	.short	0x0082
	.zero		2


//--------------------- .nv.info                  --------------------------
	.section	.nv.info,"",@"SHT_CUDA_INFO"
	.align	4


	//----- nvinfo : EIATTR_REGCOUNT
	.align		4
        /*0000*/ 	.byte	0x04, 0x2f
        /*0002*/ 	.short	(.L_1 - .L_0)
	.align		4
.L_0:
        /*0004*/ 	.word	index@(_Z8additionPiS_S_)
        /*0008*/ 	.word	0x0000000c


	//----- nvinfo : EIATTR_FRAME_SIZE
	.align		4
.L_1:
        /*000c*/ 	.byte	0x04, 0x11
        /*000e*/ 	.short	(.L_3 - .L_2)
	.align		4
.L_2:
        /*0010*/ 	.word	index@(_Z8additionPiS_S_)
        /*0014*/ 	.word	0x00000000


	//----- nvinfo : EIATTR_MIN_STACK_SIZE
	.align		4
.L_3:
        /*0018*/ 	.byte	0x04, 0x12
        /*001a*/ 	.short	(.L_5 - .L_4)
	.align		4
.L_4:
        /*001c*/ 	.word	index@(_Z8additionPiS_S_)
        /*0020*/ 	.word	0x00000000
.L_5:


//--------------------- .nv.compat                --------------------------
	.section	.nv.compat,"",@"SHT_CUDA_COMPAT_INFO"
	.align	4
        /*0000*/ 	.byte	0x02, 0x09, 0x00, 0x00, 0x02, 0x02, 0x01, 0x00, 0x02, 0x05, 0x05, 0x00, 0x03, 0x07, 0x01, 0x01
        /*0010*/ 	.byte	0x02, 0x03, 0x00, 0x00, 0x02, 0x06, 0x01, 0x00, 0x04, 0x0b, 0x08, 0x00, 0x09, 0x00, 0x00, 0x00
        /*0020*/ 	.byte	0x00, 0x00, 0x00, 0x00


//--------------------- .nv.info._Z8additionPiS_S_ --------------------------
	.section	.nv.info._Z8additionPiS_S_,"",@"SHT_CUDA_INFO"
	.sectionflags	@""
	.align	4


	//----- nvinfo : EIATTR_CUDA_API_VERSION
	.align		4
        /*0000*/ 	.byte	0x04, 0x37
        /*0002*/ 	.short	(.L_7 - .L_6)
.L_6:
        /*0004*/ 	.word	0x00000082


	//----- nvinfo : EIATTR_KPARAM_INFO
	.align		4
.L_7:
        /*0008*/ 	.byte	0x04, 0x17
        /*000a*/ 	.short	(.L_9 - .L_8)
.L_8:
        /*000c*/ 	.word	0x00000000
        /*0010*/ 	.short	0x0002
        /*0012*/ 	.short	0x0010
        /*0014*/ 	.byte	0x00, 0xf5, 0x21, 0x00


	//----- nvinfo : EIATTR_KPARAM_INFO
	.align		4
.L_9:
        /*0018*/ 	.byte	0x04, 0x17
        /*001a*/ 	.short	(.L_11 - .L_10)
.L_10:
        /*001c*/ 	.word	0x00000000
        /*0020*/ 	.short	0x0001
        /*0022*/ 	.short	0x0008
        /*0024*/ 	.byte	0x00, 0xf5, 0x21, 0x00


	//----- nvinfo : EIATTR_KPARAM_INFO
	.align		4
.L_11:
        /*0028*/ 	.byte	0x04, 0x17
        /*002a*/ 	.short	(.L_13 - .L_12)
.L_12:
        /*002c*/ 	.word	0x00000000
        /*0030*/ 	.short	0x0000
        /*0032*/ 	.short	0x0000
        /*0034*/ 	.byte	0x00, 0xf5, 0x21, 0x00


	//----- nvinfo : EIATTR_SPARSE_MMA_MASK
	.align		4
.L_13:
        /*0038*/ 	.byte	0x03, 0x50
        /*003a*/ 	.short	0x0000


	//----- nvinfo : EIATTR_MAXREG_COUNT
	.align		4
        /*003c*/ 	.byte	0x03, 0x1b
        /*003e*/ 	.short	0x00ff


	//----- nvinfo : EIATTR_MERCURY_ISA_VERSION
	.align		4
        /*0040*/ 	.byte	0x03, 0x5f
        /*0042*/ 	.short	0x0101


	//----- nvinfo : EIATTR_VRC_CTA_INIT_COUNT
	.align		4
        /*0044*/ 	.byte	0x02, 0x4a
	.zero		1
	.zero		1


	//----- nvinfo : EIATTR_EXIT_INSTR_OFFSETS
	.align		4
        /*0048*/ 	.byte	0x04, 0x1c
        /*004a*/ 	.short	(.L_15 - .L_14)


	//   ....[0]....
.L_14:
        /*004c*/ 	.word	0x00000130


	//----- nvinfo : EIATTR_CBANK_PARAM_SIZE
	.align		4
.L_15:
        /*0050*/ 	.byte	0x03, 0x19
        /*0052*/ 	.short	0x0018


	//----- nvinfo : EIATTR_PARAM_CBANK
	.align		4
        /*0054*/ 	.byte	0x04, 0x0a
        /*0056*/ 	.short	(.L_17 - .L_16)
	.align		4
.L_16:
        /*0058*/ 	.word	index@(.nv.constant0._Z8additionPiS_S_)
        /*005c*/ 	.short	0x0380
        /*005e*/ 	.short	0x0018


	//----- nvinfo : EIATTR_SW_WAR
	.align		4
.L_17:
        /*0060*/ 	.byte	0x04, 0x36
        /*0062*/ 	.short	(.L_19 - .L_18)
.L_18:
        /*0064*/ 	.word	0x00000008
.L_19:


//--------------------- .nv.callgraph             --------------------------
	.section	.nv.callgraph,"",@"SHT_CUDA_CALLGRAPH"
	.align	4
	.sectionentsize	8
	.align		4
        /*0000*/ 	.word	0x00000000
	.align		4
        /*0004*/ 	.word	0xffffffff
	.align		4
        /*0008*/ 	.word	0x00000000
	.align		4
        /*000c*/ 	.word	0xfffffffe
	.align		4
        /*0010*/ 	.word	0x00000000
	.align		4
        /*0014*/ 	.word	0xfffffffd
	.align		4
        /*0018*/ 	.word	0x00000000
	.align		4
        /*001c*/ 	.word	0xfffffffc


//--------------------- .text._Z8additionPiS_S_   --------------------------
	.section	.text._Z8additionPiS_S_,"ax",@progbits
	.align	128
        .global         _Z8additionPiS_S_
        .type           _Z8additionPiS_S_,@function
        .size           _Z8additionPiS_S_,(.L_x_1 - _Z8additionPiS_S_)
        .other          _Z8additionPiS_S_,@"STO_CUDA_ENTRY STV_DEFAULT"
_Z8additionPiS_S_:
.text._Z8additionPiS_S_:
[----:B------:R-:W-:Y:S01]  /*0000*/  LDC R1, c[0x0][0x37c] ;  /* 0x0000df00ff017b82 */ /* 0x000fe20000000800 */
[----:B------:R-:W0:Y:S07]  /*0010*/  S2R R0, SR_TID.Y ;  /* 0x0000000000007919 */ /* 0x000e2e0000002200 */
[----:B------:R-:W0:Y:S01]  /*0020*/  S2UR UR6, SR_CTAID.X ;  /* 0x00000000000679c3 */ /* 0x000e220000002500 */
[----:B------:R-:W1:Y:S01]  /*0030*/  LDCU.64 UR4, c[0x0][0x358] ;  /* 0x00006b00ff0477ac */ /* 0x000e620008000a00 */
[----:B------:R-:W2:Y:S01]  /*0040*/  S2R R7, SR_CTAID.Y ;  /* 0x0000000000077919 */ /* 0x000ea20000002600 */
[----:B------:R-:W3:Y:S05]  /*0050*/  S2R R9, SR_TID.X ;  /* 0x0000000000097919 */ /* 0x000eea0000002100 */
[----:B------:R-:W4:Y:S08]  /*0060*/  LDC.64 R2, c[0x0][0x380] ;  /* 0x0000e000ff027b82 */ /* 0x000f300000000a00 */
[----:B------:R-:W5:Y:S01]  /*0070*/  LDC.64 R4, c[0x0][0x388] ;  /* 0x0000e200ff047b82 */ /* 0x000f620000000a00 */
[----:B0-----:R-:W-:-:S05]  /*0080*/  IADD3 R0, PT, PT, R0, UR6, RZ ;  /* 0x0000000600007c10 */ /* 0x001fca000fffe0ff */
[----:B--2---:R-:W-:Y:S02]  /*0090*/  IMAD R0, R7, 0x5, R0 ;  /* 0x0000000507007824 */ /* 0x004fe400078e0200 */
[----:B------:R-:W0:Y:S02]  /*00a0*/  LDC.64 R6, c[0x0][0x390] ;  /* 0x0000e400ff067b82 */ /* 0x000e240000000a00 */
[----:B---3--:R-:W-:-:S04]  /*00b0*/  IMAD R9, R0, 0x5, R9 ;  /* 0x0000000500097824 */ /* 0x008fc800078e0209 */
[----:B----4-:R-:W-:-:S04]  /*00c0*/  IMAD.WIDE R2, R9, 0x4, R2 ;  /* 0x0000000409027825 */ /* 0x010fc800078e0202 */
[C---:B-----5:R-:W-:Y:S02]  /*00d0*/  IMAD.WIDE R4, R9.reuse, 0x4, R4 ;  /* 0x0000000409047825 */ /* 0x060fe400078e0204 */
[----:B-1----:R-:W2:Y:S04]  /*00e0*/  LDG.E R2, desc[UR4][R2.64] ;  /* 0x0000000402027981 */ /* 0x002ea8000c1e1900 */
[----:B------:R-:W2:Y:S01]  /*00f0*/  LDG.E R5, desc[UR4][R4.64] ;  /* 0x0000000404057981 */ /* 0x000ea2000c1e1900 */
[----:B0-----:R-:W-:Y:S01]  /*0100*/  IMAD.WIDE R6, R9, 0x4, R6 ;  /* 0x0000000409067825 */ /* 0x001fe200078e0206 */
[----:B--2---:R-:W-:-:S05]  /*0110*/  IADD3 R9, PT, PT, R2, R5, RZ ;  /* 0x0000000502097210 */ /* 0x004fca0007ffe0ff */
[----:B------:R-:W-:Y:S01]  /*0120*/  STG.E desc[UR4][R6.64], R9 ;  /* 0x0000000906007986 */ /* 0x000fe2000c101904 */
[----:B------:R-:W-:Y:S05]  /*0130*/  EXIT ;  /* 0x000000000000794d */ /* 0x000fea0003800000 */
.L_x_0:
[----:B------:R-:W-:-:S00]  /*0140*/  BRA `(.L_x_0) ;  /* 0xfffffffc00fc7947 */ /* 0x000fc0000383ffff */
[----:B------:R-:W-:-:S00]  /*0150*/  NOP ;  /* 0x0000000000007918 */ /* 0x000fc00000000000 */
        /* <DEDUP_REMOVED lines=10> */
.L_x_1:


//--------------------- .nv.shared.reserved.0     --------------------------
	.section	.nv.shared.reserved.0,"aw",@nobits
	.weak		__nv_reservedSMEM_offset_0_alias
	.size		__nv_reservedSMEM_offset_0_alias, 0, 64
	.other		__nv_reservedSMEM_offset_0_alias,@"STO_CUDA_RESERVED_SHARED STV_DEFAULT"
__nv_reservedSMEM_offset_0_alias:
	.zero		0
	.zero		64


//--------------------- .nv.constant0._Z8additionPiS_S_ --------------------------
	.section	.nv.constant0._Z8additionPiS_S_,"a",@progbits
	.sectionflags	@""
	.align	4
.nv.constant0._Z8additionPiS_S_:
	.zero		920


//--------------------- SYMBOLS --------------------------

	.type		.nv.reservedSmem.offset0,@object
	.size		.nv.reservedSmem.offset0,0x4
